//
// Generated by NVIDIA NVVM Compiler
//
// Compiler Build ID: CL-36424714
// Cuda compilation tools, release 13.0, V13.0.88
// Based on NVVM 20.0.0
//

.version 9.0
.target sm_100
.address_size 64

	// .globl	_Z5smultPiii

.visible .entry _Z5smultPiii(
	.param .u64 .ptr .align 1 _Z5smultPiii_param_0,
	.param .u32 _Z5smultPiii_param_1,
	.param .u32 _Z5smultPiii_param_2
)
{
	.reg .pred 	%p<2>;
	.reg .b32 	%r<6>;
	.reg .b64 	%rd<5>;

	ld.param.u64 	%rd1, [_Z5smultPiii_param_0];
	ld.param.u32 	%r3, [_Z5smultPiii_param_1];
	ld.param.u32 	%r2, [_Z5smultPiii_param_2];
	mov.u32 	%r1, %tid.x;
	setp.ge.s32 	%p1, %r1, %r3;
	@%p1 bra 	$L__BB0_2;
	cvta.to.global.u64 	%rd2, %rd1;
	mul.wide.u32 	%rd3, %r1, 4;
	add.s64 	%rd4, %rd2, %rd3;
	ld.global.u32 	%r4, [%rd4];
	mul.lo.s32 	%r5, %r4, %r2;
	st.global.u32 	[%rd4], %r5;
$L__BB0_2:
	ret;

}


// ===== COMPILED SASS (sm_100) =====

	.target	sm_100

	.elftype	@"ET_EXEC"


//--------------------- .note.nv.tkinfo           --------------------------
	.section	.note.nv.tkinfo,"",@"SHT_NOTE"
	.sectionflags	@"SHF_NOTE_NV_TKINFO"
	.tkinfo
        /*0018*/ 	.word	0x00000002
        /*0030*/ 	.string	""
        /*0030*/ 	.string	"ptxas"
        /*0030*/ 	.string	"Cuda compilation tools, release 13.0, V13.0.88"
        /*0030*/ 	.string	"Build cuda_13.0.r13.0/compiler.36424714_0"
        /*0030*/ 	.string	"-arch sm_100 -m 64 "



//--------------------- .note.nv.cuinfo           --------------------------
	.section	.note.nv.cuinfo,"",@"SHT_NOTE"
	.sectionflags	@"SHF_NOTE_NV_CUINFO"
        /*0018*/ 	.short	0x0002
        /*001a*/ 	.short	0x0064
        /*001c*/ 	.short	0x0082
	.zero		2


//--------------------- .nv.info                  --------------------------
	.section	.nv.info,"",@"SHT_CUDA_INFO"
	.align	4


	//----- nvinfo : EIATTR_REGCOUNT
	.align		4
        /*0000*/ 	.byte	0x04, 0x2f
        /*0002*/ 	.short	(.L_1 - .L_0)
	.align		4
.L_0:
        /*0004*/ 	.word	index@(_Z5smultPiii)
        /*0008*/ 	.word	0x00000008


	//----- nvinfo : EIATTR_FRAME_SIZE
	.align		4
.L_1:
        /*000c*/ 	.byte	0x04, 0x11
        /*000e*/ 	.short	(.L_3 - .L_2)
	.align		4
.L_2:
        /*0010*/ 	.word	index@(_Z5smultPiii)
        /*0014*/ 	.word	0x00000000


	//----- nvinfo : EIATTR_MIN_STACK_SIZE
	.align		4
.L_3:
        /*0018*/ 	.byte	0x04, 0x12
        /*001a*/ 	.short	(.L_5 - .L_4)
	.align		4
.L_4:
        /*001c*/ 	.word	index@(_Z5smultPiii)
        /*0020*/ 	.word	0x00000000
.L_5:


//--------------------- .nv.compat                --------------------------
	.section	.nv.compat,"",@"SHT_CUDA_COMPAT_INFO"
	.align	4
        /*0000*/ 	.byte	0x02, 0x09, 0x00, 0x00, 0x02, 0x02, 0x01, 0x00, 0x02, 0x05, 0x05, 0x00, 0x03, 0x07, 0x01, 0x01
        /*0010*/ 	.byte	0x02, 0x03, 0x00, 0x00, 0x02, 0x06, 0x01, 0x00, 0x04, 0x0b, 0x08, 0x00, 0x09, 0x00, 0x00, 0x00
        /*0020*/ 	.byte	0x00, 0x00, 0x00, 0x00


//--------------------- .nv.info._Z5smultPiii     --------------------------
	.section	.nv.info._Z5smultPiii,"",@"SHT_CUDA_INFO"
	.sectionflags	@""
	.align	4


	//----- nvinfo : EIATTR_CUDA_API_VERSION
	.align		4
        /*0000*/ 	.byte	0x04, 0x37
        /*0002*/ 	.short	(.L_7 - .L_6)
.L_6:
        /*0004*/ 	.word	0x00000082


	//----- nvinfo : EIATTR_KPARAM_INFO
	.align		4
.L_7:
        /*0008*/ 	.byte	0x04, 0x17
        /*000a*/ 	.short	(.L_9 - .L_8)
.L_8:
        /*000c*/ 	.word	0x00000000
        /*0010*/ 	.short	0x0002
        /*0012*/ 	.short	0x000c
        /*0014*/ 	.byte	0x00, 0xf0, 0x11, 0x00


	//----- nvinfo : EIATTR_KPARAM_INFO
	.align		4
.L_9:
        /*0018*/ 	.byte	0x04, 0x17
        /*001a*/ 	.short	(.L_11 - .L_10)
.L_10:
        /*001c*/ 	.word	0x00000000
        /*0020*/ 	.short	0x0001
        /*0022*/ 	.short	0x0008
        /*0024*/ 	.byte	0x00, 0xf0, 0x11, 0x00


	//----- nvinfo : EIATTR_KPARAM_INFO
	.align		4
.L_11:
        /*0028*/ 	.byte	0x04, 0x17
        /*002a*/ 	.short	(.L_13 - .L_12)
.L_12:
        /*002c*/ 	.word	0x00000000
        /*0030*/ 	.short	0x0000
        /*0032*/ 	.short	0x0000
        /*0034*/ 	.byte	0x00, 0xf5, 0x21, 0x00


	//----- nvinfo : EIATTR_SPARSE_MMA_MASK
	.align		4
.L_13:
        /*0038*/ 	.byte	0x03, 0x50
        /*003a*/ 	.short	0x0000


	//----- nvinfo : EIATTR_MAXREG_COUNT
	.align		4
        /*003c*/ 	.byte	0x03, 0x1b
        /*003e*/ 	.short	0x00ff


	//----- nvinfo : EIATTR_MERCURY_ISA_VERSION
	.align		4
        /*0040*/ 	.byte	0x03, 0x5f
        /*0042*/ 	.short	0x0101


	//----- nvinfo : EIATTR_VRC_CTA_INIT_COUNT
	.align		4
        /*0044*/ 	.byte	0x02, 0x4a
	.zero		1
	.zero		1


	//----- nvinfo : EIATTR_EXIT_INSTR_OFFSETS
	.align		4
        /*0048*/ 	.byte	0x04, 0x1c
        /*004a*/ 	.short	(.L_15 - .L_14)


	//   ....[0]....
.L_14:
        /*004c*/ 	.word	0x00000040


	//   ....[1]....
        /*0050*/ 	.word	0x000000c0


	//----- nvinfo : EIATTR_CBANK_PARAM_SIZE
	.align		4
.L_15:
        /*0054*/ 	.byte	0x03, 0x19
        /*0056*/ 	.short	0x0010


	//----- nvinfo : EIATTR_PARAM_CBANK
	.align		4
        /*0058*/ 	.byte	0x04, 0x0a
        /*005a*/ 	.short	(.L_17 - .L_16)
	.align		4
.L_16:
        /*005c*/ 	.word	index@(.nv.constant0._Z5smultPiii)
        /*0060*/ 	.short	0x0380
        /*0062*/ 	.short	0x0010


	//----- nvinfo : EIATTR_SW_WAR
	.align		4
.L_17:
        /*0064*/ 	.byte	0x04, 0x36
        /*0066*/ 	.short	(.L_19 - .L_18)
.L_18:
        /*0068*/ 	.word	0x00000008
.L_19:


//--------------------- .nv.callgraph             --------------------------
	.section	.nv.callgraph,"",@"SHT_CUDA_CALLGRAPH"
	.align	4
	.sectionentsize	8
	.align		4
        /*0000*/ 	.word	0x00000000
	.align		4
        /*0004*/ 	.word	0xffffffff
	.align		4
        /*0008*/ 	.word	0x00000000
	.align		4
        /*000c*/ 	.word	0xfffffffe
	.align		4
        /*0010*/ 	.word	0x00000000
	.align		4
        /*0014*/ 	.word	0xfffffffd
	.align		4
        /*0018*/ 	.word	0x00000000
	.align		4
        /*001c*/ 	.word	0xfffffffc


//--------------------- .text._Z5smultPiii        --------------------------
	.section	.text._Z5smultPiii,"ax",@progbits
	.align	128
        .global         _Z5smultPiii
        .type           _Z5smultPiii,@function
        .size           _Z5smultPiii,(.L_x_1 - _Z5smultPiii)
        .other          _Z5smultPiii,@"STO_CUDA_ENTRY STV_DEFAULT"
_Z5smultPiii:
.text._Z5smultPiii:
[----:B------:R-:W-:Y:S01]  /*0000*/  LDC R1, c[0x0][0x37c] ;  /* 0x0000df00ff017b82 */ /* 0x000fe20000000800 */
[----:B------:R-:W0:Y:S01]  /*0010*/  S2R R5, SR_TID.X ;  /* 0x0000000000057919 */ /* 0x000e220000002100 */
[----:B------:R-:W0:Y:S02]  /*0020*/  LDCU UR4, c[0x0][0x388] ;  /* 0x00007100ff0477ac */ /* 0x000e240008000800 */
[----:B0-----:R-:W-:-:S13]  /*0030*/  ISETP.GE.AND P0, PT, R5, UR4, PT ;  /* 0x0000000405007c0c */ /* 0x001fda000bf06270 */
[----:B------:R-:W-:Y:S05]  /*0040*/  @P0 EXIT ;  /* 0x000000000000094d */ /* 0x000fea0003800000 */
[----:B------:R-:W0:Y:S01]  /*0050*/  LDC.64 R2, c[0x0][0x380] ;  /* 0x0000e000ff027b82 */ /* 0x000e220000000a00 */
[----:B------:R-:W1:Y:S01]  /*0060*/  LDCU.64 UR4, c[0x0][0x358] ;  /* 0x00006b00ff0477ac */ /* 0x000e620008000a00 */
[----:B------:R-:W2:Y:S01]  /*0070*/  LDCU UR6, c[0x0][0x38c] ;  /* 0x00007180ff0677ac */ /* 0x000ea20008000800 */
[----:B0-----:R-:W-:-:S05]  /*0080*/  IMAD.WIDE.U32 R2, R5, 0x4, R2 ;  /* 0x0000000405027825 */ /* 0x001fca00078e0002 */
[----:B-1----:R-:W2:Y:S02]  /*0090*/  LDG.E R0, desc[UR4][R2.64] ;  /* 0x0000000402007981 */ /* 0x002ea4000c1e1900 */
[----:B--2---:R-:W-:-:S05]  /*00a0*/  IMAD R5, R0, UR6, RZ ;  /* 0x0000000600057c24 */ /* 0x004fca000f8e02ff */
[----:B------:R-:W-:Y:S01]  /*00b0*/  STG.E desc[UR4][R2.64], R5 ;  /* 0x0000000502007986 */ /* 0x000fe2000c101904 */
[----:B------:R-:W-:Y:S05]  /*00c0*/  EXIT ;  /* 0x000000000000794d */ /* 0x000fea0003800000 */
.L_x_0:
[----:B------:R-:W-:-:S00]  /*00d0*/  BRA `(.L_x_0) ;  /* 0xfffffffc00fc7947 */ /* 0x000fc0000383ffff */
[----:B------:R-:W-:-:S00]  /*00e0*/  NOP ;  /* 0x0000000000007918 */ /* 0x000fc00000000000 */
        /* <DEDUP_REMOVED lines=9> */
.L_x_1:


//--------------------- .nv.shared.reserved.0     --------------------------
	.section	.nv.shared.reserved.0,"aw",@nobits
	.weak		__nv_reservedSMEM_offset_0_alias
	.size		__nv_reservedSMEM_offset_0_alias, 0, 64
	.other		__nv_reservedSMEM_offset_0_alias,@"STO_CUDA_RESERVED_SHARED STV_DEFAULT"
__nv_reservedSMEM_offset_0_alias:
	.zero		0
	.zero		64


//--------------------- .nv.constant0._Z5smultPiii --------------------------
	.section	.nv.constant0._Z5smultPiii,"a",@progbits
	.sectionflags	@""
	.align	4
.nv.constant0._Z5smultPiii:
	.zero		912


//--------------------- SYMBOLS --------------------------

	.type		.nv.reservedSmem.offset0,@object
	.size		.nv.reservedSmem.offset0,0x4
